//
// Generated by NVIDIA NVVM Compiler
//
// Compiler Build ID: CL-36424714
// Cuda compilation tools, release 13.0, V13.0.88
// Based on NVVM 20.0.0
//

.version 9.0
.target sm_100
.address_size 64

	// .globl	_Z9initArrayPii

.visible .entry _Z9initArrayPii(
	.param .u64 .ptr .align 1 _Z9initArrayPii_param_0,
	.param .u32 _Z9initArrayPii_param_1
)
{
	.reg .pred 	%p<2>;
	.reg .b32 	%r<7>;
	.reg .b64 	%rd<5>;

	ld.param.u64 	%rd1, [_Z9initArrayPii_param_0];
	ld.param.u32 	%r2, [_Z9initArrayPii_param_1];
	mov.u32 	%r3, %ctaid.x;
	mov.u32 	%r4, %ntid.x;
	mov.u32 	%r5, %tid.x;
	mad.lo.s32 	%r1, %r3, %r4, %r5;
	setp.ge.s32 	%p1, %r1, %r2;
	@%p1 bra 	$L__BB0_2;
	cvta.to.global.u64 	%rd2, %rd1;
	mul.wide.s32 	%rd3, %r1, 4;
	add.s64 	%rd4, %rd2, %rd3;
	mov.b32 	%r6, 0;
	st.global.u32 	[%rd4], %r6;
$L__BB0_2:
	ret;

}


// ===== COMPILED SASS (sm_100) =====

	.target	sm_100

	.elftype	@"ET_EXEC"


//--------------------- .note.nv.tkinfo           --------------------------
	.section	.note.nv.tkinfo,"",@"SHT_NOTE"
	.sectionflags	@"SHF_NOTE_NV_TKINFO"
	.tkinfo
        /*0018*/ 	.word	0x00000002
        /*0030*/ 	.string	""
        /*0030*/ 	.string	"ptxas"
        /*0030*/ 	.string	"Cuda compilation tools, release 13.0, V13.0.88"
        /*0030*/ 	.string	"Build cuda_13.0.r13.0/compiler.36424714_0"
        /*0030*/ 	.string	"-arch sm_100 -m 64 "



//--------------------- .note.nv.cuinfo           --------------------------
	.section	.note.nv.cuinfo,"",@"SHT_NOTE"
	.sectionflags	@"SHF_NOTE_NV_CUINFO"
        /*0018*/ 	.short	0x0002
        /*001a*/ 	.short	0x0064
        /*001c*/ 	.short	0x0082
	.zero		2


//--------------------- .nv.info                  --------------------------
	.section	.nv.info,"",@"SHT_CUDA_INFO"
	.align	4


	//----- nvinfo : EIATTR_REGCOUNT
	.align		4
        /*0000*/ 	.byte	0x04, 0x2f
        /*0002*/ 	.short	(.L_1 - .L_0)
	.align		4
.L_0:
        /*0004*/ 	.word	index@(_Z9initArrayPii)
        /*0008*/ 	.word	0x00000008


	//----- nvinfo : EIATTR_FRAME_SIZE
	.align		4
.L_1:
        /*000c*/ 	.byte	0x04, 0x11
        /*000e*/ 	.short	(.L_3 - .L_2)
	.align		4
.L_2:
        /*0010*/ 	.word	index@(_Z9initArrayPii)
        /*0014*/ 	.word	0x00000000


	//----- nvinfo : EIATTR_MIN_STACK_SIZE
	.align		4
.L_3:
        /*0018*/ 	.byte	0x04, 0x12
        /*001a*/ 	.short	(.L_5 - .L_4)
	.align		4
.L_4:
        /*001c*/ 	.word	index@(_Z9initArrayPii)
        /*0020*/ 	.word	0x00000000
.L_5:


//--------------------- .nv.compat                --------------------------
	.section	.nv.compat,"",@"SHT_CUDA_COMPAT_INFO"
	.align	4
        /*0000*/ 	.byte	0x02, 0x09, 0x00, 0x00, 0x02, 0x02, 0x01, 0x00, 0x02, 0x05, 0x05, 0x00, 0x03, 0x07, 0x01, 0x01
        /*0010*/ 	.byte	0x02, 0x03, 0x00, 0x00, 0x02, 0x06, 0x01, 0x00, 0x04, 0x0b, 0x08, 0x00, 0x09, 0x00, 0x00, 0x00
        /*0020*/ 	.byte	0x00, 0x00, 0x00, 0x00


//--------------------- .nv.info._Z9initArrayPii  --------------------------
	.section	.nv.info._Z9initArrayPii,"",@"SHT_CUDA_INFO"
	.sectionflags	@""
	.align	4


	//----- nvinfo : EIATTR_CUDA_API_VERSION
	.align		4
        /*0000*/ 	.byte	0x04, 0x37
        /*0002*/ 	.short	(.L_7 - .L_6)
.L_6:
        /*0004*/ 	.word	0x00000082


	//----- nvinfo : EIATTR_KPARAM_INFO
	.align		4
.L_7:
        /*0008*/ 	.byte	0x04, 0x17
        /*000a*/ 	.short	(.L_9 - .L_8)
.L_8:
        /*000c*/ 	.word	0x00000000
        /*0010*/ 	.short	0x0001
        /*0012*/ 	.short	0x0008
        /*0014*/ 	.byte	0x00, 0xf0, 0x11, 0x00


	//----- nvinfo : EIATTR_KPARAM_INFO
	.align		4
.L_9:
        /*0018*/ 	.byte	0x04, 0x17
        /*001a*/ 	.short	(.L_11 - .L_10)
.L_10:
        /*001c*/ 	.word	0x00000000
        /*0020*/ 	.short	0x0000
        /*0022*/ 	.short	0x0000
        /*0024*/ 	.byte	0x00, 0xf5, 0x21, 0x00


	//----- nvinfo : EIATTR_SPARSE_MMA_MASK
	.align		4
.L_11:
        /*0028*/ 	.byte	0x03, 0x50
        /*002a*/ 	.short	0x0000


	//----- nvinfo : EIATTR_MAXREG_COUNT
	.align		4
        /*002c*/ 	.byte	0x03, 0x1b
        /*002e*/ 	.short	0x00ff


	//----- nvinfo : EIATTR_MERCURY_ISA_VERSION
	.align		4
        /*0030*/ 	.byte	0x03, 0x5f
        /*0032*/ 	.short	0x0101


	//----- nvinfo : EIATTR_VRC_CTA_INIT_COUNT
	.align		4
        /*0034*/ 	.byte	0x02, 0x4a
	.zero		1
	.zero		1


	//----- nvinfo : EIATTR_EXIT_INSTR_OFFSETS
	.align		4
        /*0038*/ 	.byte	0x04, 0x1c
        /*003a*/ 	.short	(.L_13 - .L_12)


	//   ....[0]....
.L_12:
        /*003c*/ 	.word	0x00000070


	//   ....[1]....
        /*0040*/ 	.word	0x000000c0


	//----- nvinfo : EIATTR_CBANK_PARAM_SIZE
	.align		4
.L_13:
        /*0044*/ 	.byte	0x03, 0x19
        /*0046*/ 	.short	0x000c


	//----- nvinfo : EIATTR_PARAM_CBANK
	.align		4
        /*0048*/ 	.byte	0x04, 0x0a
        /*004a*/ 	.short	(.L_15 - .L_14)
	.align		4
.L_14:
        /*004c*/ 	.word	index@(.nv.constant0._Z9initArrayPii)
        /*0050*/ 	.short	0x0380
        /*0052*/ 	.short	0x000c


	//----- nvinfo : EIATTR_SW_WAR
	.align		4
.L_15:
        /*0054*/ 	.byte	0x04, 0x36
        /*0056*/ 	.short	(.L_17 - .L_16)
.L_16:
        /*0058*/ 	.word	0x00000008
.L_17:


//--------------------- .nv.callgraph             --------------------------
	.section	.nv.callgraph,"",@"SHT_CUDA_CALLGRAPH"
	.align	4
	.sectionentsize	8
	.align		4
        /*0000*/ 	.word	0x00000000
	.align		4
        /*0004*/ 	.word	0xffffffff
	.align		4
        /*0008*/ 	.word	0x00000000
	.align		4
        /*000c*/ 	.word	0xfffffffe
	.align		4
        /*0010*/ 	.word	0x00000000
	.align		4
        /*0014*/ 	.word	0xfffffffd
	.align		4
        /*0018*/ 	.word	0x00000000
	.align		4
        /*001c*/ 	.word	0xfffffffc


//--------------------- .text._Z9initArrayPii     --------------------------
	.section	.text._Z9initArrayPii,"ax",@progbits
	.align	128
        .global         _Z9initArrayPii
        .type           _Z9initArrayPii,@function
        .size           _Z9initArrayPii,(.L_x_1 - _Z9initArrayPii)
        .other          _Z9initArrayPii,@"STO_CUDA_ENTRY STV_DEFAULT"
_Z9initArrayPii:
.text._Z9initArrayPii:
[----:B------:R-:W-:Y:S01]  /*0000*/  LDC R1, c[0x0][0x37c] ;  /* 0x0000df00ff017b82 */ /* 0x000fe20000000800 */
[----:B------:R-:W0:Y:S07]  /*0010*/  S2R R0, SR_TID.X ;  /* 0x0000000000007919 */ /* 0x000e2e0000002100 */
[----:B------:R-:W0:Y:S01]  /*0020*/  S2UR UR4, SR_CTAID.X ;  /* 0x00000000000479c3 */ /* 0x000e220000002500 */
[----:B------:R-:W1:Y:S07]  /*0030*/  LDCU UR5, c[0x0][0x388] ;  /* 0x00007100ff0577ac */ /* 0x000e6e0008000800 */
[----:B------:R-:W0:Y:S02]  /*0040*/  LDC R5, c[0x0][0x360] ;  /* 0x0000d800ff057b82 */ /* 0x000e240000000800 */
[----:B0-----:R-:W-:-:S05]  /*0050*/  IMAD R5, R5, UR4, R0 ;  /* 0x0000000405057c24 */ /* 0x001fca000f8e0200 */
[----:B-1----:R-:W-:-:S13]  /*0060*/  ISETP.GE.AND P0, PT, R5, UR5, PT ;  /* 0x0000000505007c0c */ /* 0x002fda000bf06270 */
[----:B------:R-:W-:Y:S05]  /*0070*/  @P0 EXIT ;  /* 0x000000000000094d */ /* 0x000fea0003800000 */
[----:B------:R-:W0:Y:S01]  /*0080*/  LDC.64 R2, c[0x0][0x380] ;  /* 0x0000e000ff027b82 */ /* 0x000e220000000a00 */
[----:B------:R-:W1:Y:S01]  /*0090*/  LDCU.64 UR4, c[0x0][0x358] ;  /* 0x00006b00ff0477ac */ /* 0x000e620008000a00 */
[----:B0-----:R-:W-:-:S05]  /*00a0*/  IMAD.WIDE R2, R5, 0x4, R2 ;  /* 0x0000000405027825 */ /* 0x001fca00078e0202 */
[----:B-1----:R-:W-:Y:S01]  /*00b0*/  STG.E desc[UR4][R2.64], RZ ;  /* 0x000000ff02007986 */ /* 0x002fe2000c101904 */
[----:B------:R-:W-:Y:S05]  /*00c0*/  EXIT ;  /* 0x000000000000794d */ /* 0x000fea0003800000 */
.L_x_0:
[----:B------:R-:W-:-:S00]  /*00d0*/  BRA `(.L_x_0) ;  /* 0xfffffffc00fc7947 */ /* 0x000fc0000383ffff */
[----:B------:R-:W-:-:S00]  /*00e0*/  NOP ;  /* 0x0000000000007918 */ /* 0x000fc00000000000 */
        /* <DEDUP_REMOVED lines=9> */
.L_x_1:


//--------------------- .nv.shared.reserved.0     --------------------------
	.section	.nv.shared.reserved.0,"aw",@nobits
	.weak		__nv_reservedSMEM_offset_0_alias
	.size		__nv_reservedSMEM_offset_0_alias, 0, 64
	.other		__nv_reservedSMEM_offset_0_alias,@"STO_CUDA_RESERVED_SHARED STV_DEFAULT"
__nv_reservedSMEM_offset_0_alias:
	.zero		0
	.zero		64


//--------------------- .nv.constant0._Z9initArrayPii --------------------------
	.section	.nv.constant0._Z9initArrayPii,"a",@progbits
	.sectionflags	@""
	.align	4
.nv.constant0._Z9initArrayPii:
	.zero		908


//--------------------- SYMBOLS --------------------------

	.type		.nv.reservedSmem.offset0,@object
	.size		.nv.reservedSmem.offset0,0x4
